	.headerflags	@"EF_CUDA_TEXMODE_UNIFIED EF_CUDA_64BIT_ADDRESS EF_CUDA_ACCELERATORS EF_CUDA_SM90 EF_CUDA_VIRTUAL_SM(EF_CUDA_SM90)"
	.elftype	@"ET_EXEC"


//--------------------- .nv.info                  --------------------------
	.section	.nv.info,"",@"SHT_CUDA_INFO"
	.align	4


	//----- nvinfo : EIATTR_REGCOUNT
	.align		4
        /*0000*/ 	.byte	0x04, 0x2f
        /*0002*/ 	.short	(.L_3 - .L_2)
	.align		4
.L_2:
        /*0004*/ 	.word	index@(triton_poi_fused__native_batch_norm_legit_no_training_leaky_relu_19)
        /*0008*/ 	.word	0x00000010


	//----- nvinfo : EIATTR_MIN_STACK_SIZE
	.align		4
.L_3:
        /*000c*/ 	.byte	0x04, 0x12
        /*000e*/ 	.short	(.L_5 - .L_4)
	.align		4
.L_4:
        /*0010*/ 	.word	index@(triton_poi_fused__native_batch_norm_legit_no_training_leaky_relu_19)
        /*0014*/ 	.word	0x00000000


	//----- nvinfo : EIATTR_FRAME_SIZE
	.align		4
.L_5:
        /*0018*/ 	.byte	0x04, 0x11
        /*001a*/ 	.short	(.L_7 - .L_6)
	.align		4
.L_6:
        /*001c*/ 	.word	index@(triton_poi_fused__native_batch_norm_legit_no_training_leaky_relu_19)
        /*0020*/ 	.word	0x00000000


	//----- nvinfo : EIATTR_MIN_STACK_SIZE
	.align		4
.L_7:
        /*0024*/ 	.byte	0x04, 0x12
        /*0026*/ 	.short	(.L_9 - .L_8)
	.align		4
.L_8:
        /*0028*/ 	.word	index@(triton_poi_fused__native_batch_norm_legit_no_training_leaky_relu_19)
        /*002c*/ 	.word	0x00000000
.L_9:


//--------------------- .nv.info.triton_poi_fused__native_batch_norm_legit_no_training_leaky_relu_19 --------------------------
	.section	.nv.info.triton_poi_fused__native_batch_norm_legit_no_training_leaky_relu_19,"",@"SHT_CUDA_INFO"
	.sectionflags	@""
	.align	4


	//----- nvinfo : EIATTR_CUDA_API_VERSION
	.align		4
        /*0000*/ 	.byte	0x04, 0x37
        /*0002*/ 	.short	(.L_11 - .L_10)
.L_10:
        /*0004*/ 	.word	0x0000007c


	//----- nvinfo : EIATTR_KPARAM_INFO
	.align		4
.L_11:
        /*0008*/ 	.byte	0x04, 0x17
        /*000a*/ 	.short	(.L_13 - .L_12)
.L_12:
        /*000c*/ 	.word	0x00000000
        /*0010*/ 	.short	0x0006
        /*0012*/ 	.short	0x0030
        /*0014*/ 	.byte	0x00, 0xf0, 0x11, 0x00


	//----- nvinfo : EIATTR_KPARAM_INFO
	.align		4
.L_13:
        /*0018*/ 	.byte	0x04, 0x17
        /*001a*/ 	.short	(.L_15 - .L_14)
.L_14:
        /*001c*/ 	.word	0x00000000
        /*0020*/ 	.short	0x0005
        /*0022*/ 	.short	0x0028
        /*0024*/ 	.byte	0x00, 0xf4, 0x21, 0x00


	//----- nvinfo : EIATTR_KPARAM_INFO
	.align		4
.L_15:
        /*0028*/ 	.byte	0x04, 0x17
        /*002a*/ 	.short	(.L_17 - .L_16)
.L_16:
        /*002c*/ 	.word	0x00000000
        /*0030*/ 	.short	0x0004
        /*0032*/ 	.short	0x0020
        /*0034*/ 	.byte	0x00, 0xf4, 0x21, 0x00


	//----- nvinfo : EIATTR_KPARAM_INFO
	.align		4
.L_17:
        /*0038*/ 	.byte	0x04, 0x17
        /*003a*/ 	.short	(.L_19 - .L_18)
.L_18:
        /*003c*/ 	.word	0x00000000
        /*0040*/ 	.short	0x0003
        /*0042*/ 	.short	0x0018
        /*0044*/ 	.byte	0x00, 0xf4, 0x21, 0x00


	//----- nvinfo : EIATTR_KPARAM_INFO
	.align		4
.L_19:
        /*0048*/ 	.byte	0x04, 0x17
        /*004a*/ 	.short	(.L_21 - .L_20)
.L_20:
        /*004c*/ 	.word	0x00000000
        /*0050*/ 	.short	0x0002
        /*0052*/ 	.short	0x0010
        /*0054*/ 	.byte	0x00, 0xf4, 0x21, 0x00


	//----- nvinfo : EIATTR_KPARAM_INFO
	.align		4
.L_21:
        /*0058*/ 	.byte	0x04, 0x17
        /*005a*/ 	.short	(.L_23 - .L_22)
.L_22:
        /*005c*/ 	.word	0x00000000
        /*0060*/ 	.short	0x0001
        /*0062*/ 	.short	0x0008
        /*0064*/ 	.byte	0x00, 0xf4, 0x21, 0x00


	//----- nvinfo : EIATTR_KPARAM_INFO
	.align		4
.L_23:
        /*0068*/ 	.byte	0x04, 0x17
        /*006a*/ 	.short	(.L_25 - .L_24)
.L_24:
        /*006c*/ 	.word	0x00000000
        /*0070*/ 	.short	0x0000
        /*0072*/ 	.short	0x0000
        /*0074*/ 	.byte	0x00, 0xf4, 0x21, 0x00


	//----- nvinfo : EIATTR_SPARSE_MMA_MASK
	.align		4
.L_25:
        /*0078*/ 	.byte	0x03, 0x50
        /*007a*/ 	.short	0x0000


	//----- nvinfo : EIATTR_MAXREG_COUNT
	.align		4
        /*007c*/ 	.byte	0x03, 0x1b
        /*007e*/ 	.short	0x00ff


	//----- nvinfo : EIATTR_EXIT_INSTR_OFFSETS
	.align		4
        /*0080*/ 	.byte	0x04, 0x1c
        /*0082*/ 	.short	(.L_27 - .L_26)


	//   ....[0]....
.L_26:
        /*0084*/ 	.word	0x000003d0


	//----- nvinfo : EIATTR_REQNTID
	.align		4
.L_27:
        /*0088*/ 	.byte	0x04, 0x10
        /*008a*/ 	.short	(.L_29 - .L_28)
.L_28:
        /*008c*/ 	.word	0x00000080
        /*0090*/ 	.word	0x00000001
        /*0094*/ 	.word	0x00000001


	//----- nvinfo : EIATTR_CBANK_PARAM_SIZE
	.align		4
.L_29:
        /*0098*/ 	.byte	0x03, 0x19
        /*009a*/ 	.short	0x0034


	//----- nvinfo : EIATTR_PARAM_CBANK
	.align		4
        /*009c*/ 	.byte	0x04, 0x0a
        /*009e*/ 	.short	(.L_31 - .L_30)
	.align		4
.L_30:
        /*00a0*/ 	.word	index@(.nv.constant0.triton_poi_fused__native_batch_norm_legit_no_training_leaky_relu_19)
        /*00a4*/ 	.short	0x0210
        /*00a6*/ 	.short	0x0034


	//----- nvinfo : EIATTR_SW_WAR
	.align		4
.L_31:
        /*00a8*/ 	.byte	0x04, 0x36
        /*00aa*/ 	.short	(.L_33 - .L_32)
.L_32:
        /*00ac*/ 	.word	0x00000008
.L_33:


//--------------------- .nv.callgraph             --------------------------
	.section	.nv.callgraph,"",@"SHT_CUDA_CALLGRAPH"
	.align	4
	.sectionentsize	8
	.align		4
        /*0000*/ 	.word	0x00000000
	.align		4
        /*0004*/ 	.word	0xffffffff
	.align		4
        /*0008*/ 	.word	0x00000000
	.align		4
        /*000c*/ 	.word	0xfffffffe
	.align		4
        /*0010*/ 	.word	0x00000000
	.align		4
        /*0014*/ 	.word	0xfffffffd
	.align		4
        /*0018*/ 	.word	0x00000000
	.align		4
        /*001c*/ 	.word	0xfffffffc


//--------------------- .nv.constant4             --------------------------
	.section	.nv.constant4,"a",@progbits
	.align	8
	.align		8
.nv.constant4:
        /*0000*/ 	.dword	_$_str
	.align		8
        /*0008*/ 	.dword	_$_str_$_2


//--------------------- .text.triton_poi_fused__native_batch_norm_legit_no_training_leaky_relu_19 --------------------------
	.section	.text.triton_poi_fused__native_batch_norm_legit_no_training_leaky_relu_19,"ax",@progbits
	.align	128
        .global         triton_poi_fused__native_batch_norm_legit_no_training_leaky_relu_19
        .type           triton_poi_fused__native_batch_norm_legit_no_training_leaky_relu_19,@function
        .size           triton_poi_fused__native_batch_norm_legit_no_training_leaky_relu_19,(.L_x_1 - triton_poi_fused__native_batch_norm_legit_no_training_leaky_relu_19)
        .other          triton_poi_fused__native_batch_norm_legit_no_training_leaky_relu_19,@"STO_CUDA_ENTRY STV_DEFAULT"
triton_poi_fused__native_batch_norm_legit_no_training_leaky_relu_19:
.text.triton_poi_fused__native_batch_norm_legit_no_training_leaky_relu_19:
[----:B------:R-:W-:Y:S01]  /*0000*/  LDC R1, c[0x0][0x28] ;  /* 0x00000a00ff017b82 */ /* 0x000fe20000000800 */
[----:B------:R-:W1:Y:S07]  /*0010*/  S2R R0, SR_TID.X ;  /* 0x0000000000007919 */ /* 0x000e6e0000002100 */
[----:B------:R-:W2:Y:S01]  /*0020*/  LDC.64 R2, c[0x0][0x228] ;  /* 0x00008a00ff027b82 */ /* 0x000ea20000000a00 */
[----:B------:R-:W-:Y:S01]  /*0030*/  ULDC.64 UR4, c[0x0][0x208] ;  /* 0x0000820000047ab9 */ /* 0x000fe20000000a00 */
[----:B------:R-:W3:Y:S06]  /*0040*/  S2R R7, SR_CTAID.X ;  /* 0x0000000000077919 */ /* 0x000eec0000002500 */
[----:B------:R-:W4:Y:S08]  /*0050*/  LDC.64 R8, c[0x0][0x230] ;  /* 0x00008c00ff087b82 */ /* 0x000f300000000a00 */
[----:B------:R-:W5:Y:S01]  /*0060*/  LDC.64 R10, c[0x0][0x238] ;  /* 0x00008e00ff0a7b82 */ /* 0x000f620000000a00 */
[----:B-1----:R-:W-:-:S02]  /*0070*/  SHF.L.U32 R0, R0, 0x1, RZ ;  /* 0x0000000100007819 */ /* 0x002fc400000006ff */
[----:B---3--:R-:W-:Y:S02]  /*0080*/  SHF.R.S32.HI R5, RZ, 0x17, R7 ;  /* 0x00000017ff057819 */ /* 0x008fe40000011407 */
[----:B------:R-:W-:Y:S02]  /*0090*/  LOP3.LUT R0, R0, 0xfe, RZ, 0xc0, !PT ;  /* 0x000000fe00007812 */ /* 0x000fe400078ec0ff */
[----:B------:R-:W-:Y:S02]  /*00a0*/  SGXT R5, R5, 0x1 ;  /* 0x000000010505781a */ /* 0x000fe40000000200 */
[----:B------:R-:W-:Y:S02]  /*00b0*/  LEA R0, R7, R0, 0x8 ;  /* 0x0000000007007211 */ /* 0x000fe400078e40ff */
[----:B------:R-:W1:Y:S02]  /*00c0*/  LDC.64 R6, c[0x0][0x220] ;  /* 0x00008800ff067b82 */ /* 0x000e640000000a00 */
[----:B------:R-:W-:-:S04]  /*00d0*/  LEA.HI R5, R5, R0, RZ, 0x9 ;  /* 0x0000000005057211 */ /* 0x000fc800078f48ff */
[----:B------:R-:W-:-:S04]  /*00e0*/  LOP3.LUT R5, R5, 0xfffffe00, RZ, 0xc0, !PT ;  /* 0xfffffe0005057812 */ /* 0x000fc800078ec0ff */
[----:B------:R-:W-:Y:S02]  /*00f0*/  IADD3 R13, R0, -R5, RZ ;  /* 0x80000005000d7210 */ /* 0x000fe40007ffe0ff */
[----:B------:R-:W3:Y:S03]  /*0100*/  LDC.64 R4, c[0x0][0x218] ;  /* 0x00008600ff047b82 */ /* 0x000ee60000000a00 */
[----:B--2---:R-:W-:-:S06]  /*0110*/  IMAD.WIDE R2, R13, 0x4, R2 ;  /* 0x000000040d027825 */ /* 0x004fcc00078e0202 */
[----:B------:R-:W2:Y:S01]  /*0120*/  LDG.E.EL.64 R2, desc[UR4][R2.64] ;  /* 0x0000000402027981 */ /* 0x000ea2000c2e1b00 */
[----:B-1----:R-:W-:-:S06]  /*0130*/  IMAD.WIDE R6, R13, 0x4, R6 ;  /* 0x000000040d067825 */ /* 0x002fcc00078e0206 */
[----:B------:R-:W2:Y:S01]  /*0140*/  LDG.E.EL.64 R6, desc[UR4][R6.64] ;  /* 0x0000000406067981 */ /* 0x000ea2000c2e1b00 */
[----:B---3--:R-:W-:-:S06]  /*0150*/  IMAD.WIDE R4, R0, 0x4, R4 ;  /* 0x0000000400047825 */ /* 0x008fcc00078e0204 */
[----:B------:R-:W3:Y:S01]  /*0160*/  LDG.E.64 R4, desc[UR4][R4.64] ;  /* 0x0000000404047981 */ /* 0x000ee2000c1e1b00 */
[----:B----4-:R-:W-:-:S04]  /*0170*/  IMAD.WIDE R8, R13, 0x4, R8 ;  /* 0x000000040d087825 */ /* 0x010fc800078e0208 */
[----:B-----5:R-:W-:Y:S02]  /*0180*/  IMAD.WIDE R10, R13, 0x4, R10 ;  /* 0x000000040d0a7825 */ /* 0x020fe400078e020a */
[----:B------:R-:W4:Y:S04]  /*0190*/  LDG.E.EL.64 R8, desc[UR4][R8.64] ;  /* 0x0000000408087981 */ /* 0x000f28000c2e1b00 */
[----:B------:R-:W4:Y:S01]  /*01a0*/  LDG.E.EL.64 R10, desc[UR4][R10.64] ;  /* 0x000000040a0a7981 */ /* 0x000f22000c2e1b00 */
[----:B--2---:R-:W-:Y:S01]  /*01b0*/  FADD R2, R2, 9.9999997473787516356e-06 ;  /* 0x3727c5ac02027421 */ /* 0x004fe20000000000 */
[----:B------:R-:W-:-:S03]  /*01c0*/  FADD R3, R3, 9.9999997473787516356e-06 ;  /* 0x3727c5ac03037421 */ /* 0x000fc60000000000 */
[----:B------:R-:W1:Y:S08]  /*01d0*/  MUFU.SQRT R12, R2 ;  /* 0x00000002000c7308 */ /* 0x000e700000002000 */
[----:B------:R-:W2:Y:S01]  /*01e0*/  MUFU.SQRT R13, R3 ;  /* 0x00000003000d7308 */ /* 0x000ea20000002000 */
[C---:B-1----:R-:W-:Y:S02]  /*01f0*/  FSETP.GT.AND P0, PT, R12.reuse, 8.50705917302346158658e+37, PT ;  /* 0x7e8000000c00780b */ /* 0x042fe40003f04000 */
[----:B------:R-:W-:-:S02]  /*0200*/  FSETP.GEU.AND P2, PT, R12, 1.175494350822287508e-38, PT ;  /* 0x008000000c00780b */ /* 0x000fc40003f4e000 */
[C---:B--2---:R-:W-:Y:S02]  /*0210*/  FSETP.GT.AND P1, PT, R13.reuse, 8.50705917302346158658e+37, PT ;  /* 0x7e8000000d00780b */ /* 0x044fe40003f24000 */
[----:B------:R-:W-:-:S07]  /*0220*/  FSETP.GEU.AND P3, PT, R13, 1.175494350822287508e-38, PT ;  /* 0x008000000d00780b */ /* 0x000fce0003f6e000 */
[----:B------:R-:W-:Y:S01]  /*0230*/  @P0 FMUL R12, R12, 0.25 ;  /* 0x3e8000000c0c0820 */ /* 0x000fe20000400000 */
[----:B------:R-:W-:-:S03]  /*0240*/  HFMA2.MMA R2, -RZ, RZ, 1.625, 0 ;  /* 0x3e800000ff027435 */ /* 0x000fc600000001ff */
[----:B------:R-:W-:Y:S01]  /*0250*/  @!P2 FMUL R12, R12, 16777216 ;  /* 0x4b8000000c0ca820 */ /* 0x000fe20000400000 */
[----:B------:R-:W-:-:S04]  /*0260*/  @P1 FMUL R13, R13, 0.25 ;  /* 0x3e8000000d0d1820 */ /* 0x000fc80000400000 */
[----:B------:R-:W-:Y:S01]  /*0270*/  @!P3 FMUL R13, R13, 16777216 ;  /* 0x4b8000000d0db820 */ /* 0x000fe20000400000 */
[----:B------:R-:W1:Y:S01]  /*0280*/  MUFU.RCP R12, R12 ;  /* 0x0000000c000c7308 */ /* 0x000e620000001000 */
[----:B------:R-:W-:-:S07]  /*0290*/  FSEL R3, R2, 1, P0 ;  /* 0x3f80000002037808 */ /* 0x000fce0000000000 */
[----:B------:R-:W2:Y:S01]  /*02a0*/  MUFU.RCP R13, R13 ;  /* 0x0000000d000d7308 */ /* 0x000ea20000001000 */
[----:B------:R-:W-:Y:S01]  /*02b0*/  FSEL R2, R2, 1, P1 ;  /* 0x3f80000002027808 */ /* 0x000fe20000800000 */
[----:B------:R-:W-:Y:S01]  /*02c0*/  @!P2 FMUL R3, R3, 16777216 ;  /* 0x4b8000000303a820 */ /* 0x000fe20000400000 */
[----:B---3--:R-:W-:-:S03]  /*02d0*/  FADD R5, R5, -R7 ;  /* 0x8000000705057221 */ /* 0x008fc60000000000 */
[----:B------:R-:W-:Y:S01]  /*02e0*/  @!P3 FMUL R2, R2, 16777216 ;  /* 0x4b8000000202b820 */ /* 0x000fe20000400000 */
[----:B------:R-:W-:Y:S01]  /*02f0*/  FADD R4, R4, -R6 ;  /* 0x8000000604047221 */ /* 0x000fe20000000000 */
[----:B-1----:R-:W-:Y:S02]  /*0300*/  FMUL R7, R12, R3 ;  /* 0x000000030c077220 */ /* 0x002fe40000400000 */
[----:B--2---:R-:W-:Y:S02]  /*0310*/  FMUL R6, R13, R2 ;  /* 0x000000020d067220 */ /* 0x004fe40000400000 */
[----:B------:R-:W1:Y:S01]  /*0320*/  LDC.64 R2, c[0x0][0x210] ;  /* 0x00008400ff027b82 */ /* 0x000e620000000a00 */
[----:B------:R-:W-:Y:S01]  /*0330*/  FMUL R7, R4, R7 ;  /* 0x0000000704077220 */ /* 0x000fe20000400000 */
[----:B------:R-:W-:-:S03]  /*0340*/  FMUL R6, R5, R6 ;  /* 0x0000000605067220 */ /* 0x000fc60000400000 */
[----:B----4-:R-:W-:Y:S01]  /*0350*/  FFMA R8, R8, R7, R10 ;  /* 0x0000000708087223 */ /* 0x010fe2000000000a */
[----:B------:R-:W-:-:S04]  /*0360*/  FFMA R9, R9, R6, R11 ;  /* 0x0000000609097223 */ /* 0x000fc8000000000b */
[----:B------:R-:W-:Y:S02]  /*0370*/  FSETP.GT.AND P0, PT, R8, RZ, PT ;  /* 0x000000ff0800720b */ /* 0x000fe40003f04000 */
[----:B------:R-:W-:-:S11]  /*0380*/  FSETP.GT.AND P1, PT, R9, RZ, PT ;  /* 0x000000ff0900720b */ /* 0x000fd60003f24000 */
[----:B------:R-:W-:Y:S01]  /*0390*/  @!P0 FMUL R8, R8, 0.10000000149011611938 ;  /* 0x3dcccccd08088820 */ /* 0x000fe20000400000 */
[----:B-1----:R-:W-:-:S04]  /*03a0*/  IMAD.WIDE R2, R0, 0x4, R2 ;  /* 0x0000000400027825 */ /* 0x002fc800078e0202 */
[----:B------:R-:W-:-:S05]  /*03b0*/  @!P1 FMUL R9, R9, 0.10000000149011611938 ;  /* 0x3dcccccd09099820 */ /* 0x000fca0000400000 */
[----:B------:R-:W-:Y:S01]  /*03c0*/  STG.E.64 desc[UR4][R2.64], R8 ;  /* 0x0000000802007986 */ /* 0x000fe2000c101b04 */
[----:B------:R-:W-:Y:S05]  /*03d0*/  EXIT ;  /* 0x000000000000794d */ /* 0x000fea0003800000 */
.L_x_0:
[----:B------:R-:W-:-:S00]  /*03e0*/  BRA `(.L_x_0) ;  /* 0xfffffffc00fc7947 */ /* 0x000fc0000383ffff */
[----:B------:R-:W-:-:S00]  /*03f0*/  NOP ;  /* 0x0000000000007918 */ /* 0x000fc00000000000 */
        /* <DEDUP_REMOVED lines=8> */
.L_x_1:


//--------------------- .nv.global.init           --------------------------
	.section	.nv.global.init,"aw",@progbits
.nv.global.init:
	.type		_$_str,@object
	.size		_$_str,(_$_str_$_2 - _$_str)
_$_str:
        /*0000*/ 	.byte	0x5f, 0x5f, 0x43, 0x55, 0x44, 0x41, 0x5f, 0x46, 0x54, 0x5a, 0x00
	.type		_$_str_$_2,@object
	.size		_$_str_$_2,(.L_1 - _$_str_$_2)
_$_str_$_2:
        /*000b*/ 	.byte	0x5f, 0x5f, 0x43, 0x55, 0x44, 0x41, 0x5f, 0x50, 0x52, 0x45, 0x43, 0x5f, 0x53, 0x51, 0x52, 0x54
        /*001b*/ 	.byte	0x00
.L_1:


//--------------------- .nv.constant0.triton_poi_fused__native_batch_norm_legit_no_training_leaky_relu_19 --------------------------
	.section	.nv.constant0.triton_poi_fused__native_batch_norm_legit_no_training_leaky_relu_19,"a",@progbits
	.sectionflags	@""
	.align	4
.nv.constant0.triton_poi_fused__native_batch_norm_legit_no_training_leaky_relu_19:
	.zero		580
